//
// Generated by NVIDIA NVVM Compiler
//
// Compiler Build ID: CL-36424714
// Cuda compilation tools, release 13.0, V13.0.88
// Based on NVVM 20.0.0
//

.version 9.0
.target sm_100
.address_size 64

	// .globl	_Z3addPiS_S_

.visible .entry _Z3addPiS_S_(
	.param .u64 .ptr .align 1 _Z3addPiS_S__param_0,
	.param .u64 .ptr .align 1 _Z3addPiS_S__param_1,
	.param .u64 .ptr .align 1 _Z3addPiS_S__param_2
)
{
	.reg .pred 	%p<2>;
	.reg .b32 	%r<12>;
	.reg .b64 	%rd<11>;

	ld.param.u64 	%rd1, [_Z3addPiS_S__param_0];
	ld.param.u64 	%rd2, [_Z3addPiS_S__param_1];
	ld.param.u64 	%rd3, [_Z3addPiS_S__param_2];
	mov.u32 	%r2, %ntid.x;
	mov.u32 	%r3, %ntid.y;
	mul.lo.s32 	%r4, %r2, %r3;
	mov.u32 	%r5, %ntid.z;
	mul.lo.s32 	%r6, %r4, %r5;
	mov.u32 	%r7, %ctaid.x;
	mov.u32 	%r8, %tid.x;
	mad.lo.s32 	%r1, %r6, %r7, %r8;
	setp.gt.s32 	%p1, %r1, 33554441;
	@%p1 bra 	$L__BB0_2;
	cvta.to.global.u64 	%rd4, %rd1;
	cvta.to.global.u64 	%rd5, %rd2;
	cvta.to.global.u64 	%rd6, %rd3;
	mul.wide.s32 	%rd7, %r1, 4;
	add.s64 	%rd8, %rd4, %rd7;
	ld.global.u32 	%r9, [%rd8];
	add.s64 	%rd9, %rd5, %rd7;
	ld.global.u32 	%r10, [%rd9];
	add.s32 	%r11, %r10, %r9;
	add.s64 	%rd10, %rd6, %rd7;
	st.global.u32 	[%rd10], %r11;
$L__BB0_2:
	ret;

}


// ===== COMPILED SASS (sm_100) =====

	.target	sm_100

	.elftype	@"ET_EXEC"


//--------------------- .note.nv.tkinfo           --------------------------
	.section	.note.nv.tkinfo,"",@"SHT_NOTE"
	.sectionflags	@"SHF_NOTE_NV_TKINFO"
	.tkinfo
        /*0018*/ 	.word	0x00000002
        /*0030*/ 	.string	""
        /*0030*/ 	.string	"ptxas"
        /*0030*/ 	.string	"Cuda compilation tools, release 13.0, V13.0.88"
        /*0030*/ 	.string	"Build cuda_13.0.r13.0/compiler.36424714_0"
        /*0030*/ 	.string	"-arch sm_100 -m 64 "



//--------------------- .note.nv.cuinfo           --------------------------
	.section	.note.nv.cuinfo,"",@"SHT_NOTE"
	.sectionflags	@"SHF_NOTE_NV_CUINFO"
        /*0018*/ 	.short	0x0002
        /*001a*/ 	.short	0x0064
        /*001c*/ 	.short	0x0082
	.zero		2


//--------------------- .nv.info                  --------------------------
	.section	.nv.info,"",@"SHT_CUDA_INFO"
	.align	4


	//----- nvinfo : EIATTR_REGCOUNT
	.align		4
        /*0000*/ 	.byte	0x04, 0x2f
        /*0002*/ 	.short	(.L_1 - .L_0)
	.align		4
.L_0:
        /*0004*/ 	.word	index@(_Z3addPiS_S_)
        /*0008*/ 	.word	0x0000000c


	//----- nvinfo : EIATTR_FRAME_SIZE
	.align		4
.L_1:
        /*000c*/ 	.byte	0x04, 0x11
        /*000e*/ 	.short	(.L_3 - .L_2)
	.align		4
.L_2:
        /*0010*/ 	.word	index@(_Z3addPiS_S_)
        /*0014*/ 	.word	0x00000000


	//----- nvinfo : EIATTR_MIN_STACK_SIZE
	.align		4
.L_3:
        /*0018*/ 	.byte	0x04, 0x12
        /*001a*/ 	.short	(.L_5 - .L_4)
	.align		4
.L_4:
        /*001c*/ 	.word	index@(_Z3addPiS_S_)
        /*0020*/ 	.word	0x00000000
.L_5:


//--------------------- .nv.compat                --------------------------
	.section	.nv.compat,"",@"SHT_CUDA_COMPAT_INFO"
	.align	4
        /*0000*/ 	.byte	0x02, 0x09, 0x00, 0x00, 0x02, 0x02, 0x01, 0x00, 0x02, 0x05, 0x05, 0x00, 0x03, 0x07, 0x01, 0x01
        /*0010*/ 	.byte	0x02, 0x03, 0x00, 0x00, 0x02, 0x06, 0x01, 0x00, 0x04, 0x0b, 0x08, 0x00, 0x09, 0x00, 0x00, 0x00
        /*0020*/ 	.byte	0x00, 0x00, 0x00, 0x00


//--------------------- .nv.info._Z3addPiS_S_     --------------------------
	.section	.nv.info._Z3addPiS_S_,"",@"SHT_CUDA_INFO"
	.sectionflags	@""
	.align	4


	//----- nvinfo : EIATTR_CUDA_API_VERSION
	.align		4
        /*0000*/ 	.byte	0x04, 0x37
        /*0002*/ 	.short	(.L_7 - .L_6)
.L_6:
        /*0004*/ 	.word	0x00000082


	//----- nvinfo : EIATTR_KPARAM_INFO
	.align		4
.L_7:
        /*0008*/ 	.byte	0x04, 0x17
        /*000a*/ 	.short	(.L_9 - .L_8)
.L_8:
        /*000c*/ 	.word	0x00000000
        /*0010*/ 	.short	0x0002
        /*0012*/ 	.short	0x0010
        /*0014*/ 	.byte	0x00, 0xf5, 0x21, 0x00


	//----- nvinfo : EIATTR_KPARAM_INFO
	.align		4
.L_9:
        /*0018*/ 	.byte	0x04, 0x17
        /*001a*/ 	.short	(.L_11 - .L_10)
.L_10:
        /*001c*/ 	.word	0x00000000
        /*0020*/ 	.short	0x0001
        /*0022*/ 	.short	0x0008
        /*0024*/ 	.byte	0x00, 0xf5, 0x21, 0x00


	//----- nvinfo : EIATTR_KPARAM_INFO
	.align		4
.L_11:
        /*0028*/ 	.byte	0x04, 0x17
        /*002a*/ 	.short	(.L_13 - .L_12)
.L_12:
        /*002c*/ 	.word	0x00000000
        /*0030*/ 	.short	0x0000
        /*0032*/ 	.short	0x0000
        /*0034*/ 	.byte	0x00, 0xf5, 0x21, 0x00


	//----- nvinfo : EIATTR_SPARSE_MMA_MASK
	.align		4
.L_13:
        /*0038*/ 	.byte	0x03, 0x50
        /*003a*/ 	.short	0x0000


	//----- nvinfo : EIATTR_MAXREG_COUNT
	.align		4
        /*003c*/ 	.byte	0x03, 0x1b
        /*003e*/ 	.short	0x00ff


	//----- nvinfo : EIATTR_MERCURY_ISA_VERSION
	.align		4
        /*0040*/ 	.byte	0x03, 0x5f
        /*0042*/ 	.short	0x0101


	//----- nvinfo : EIATTR_VRC_CTA_INIT_COUNT
	.align		4
        /*0044*/ 	.byte	0x02, 0x4a
	.zero		1
	.zero		1


	//----- nvinfo : EIATTR_EXIT_INSTR_OFFSETS
	.align		4
        /*0048*/ 	.byte	0x04, 0x1c
        /*004a*/ 	.short	(.L_15 - .L_14)


	//   ....[0]....
.L_14:
        /*004c*/ 	.word	0x000000a0


	//   ....[1]....
        /*0050*/ 	.word	0x00000160


	//----- nvinfo : EIATTR_CBANK_PARAM_SIZE
	.align		4
.L_15:
        /*0054*/ 	.byte	0x03, 0x19
        /*0056*/ 	.short	0x0018


	//----- nvinfo : EIATTR_PARAM_CBANK
	.align		4
        /*0058*/ 	.byte	0x04, 0x0a
        /*005a*/ 	.short	(.L_17 - .L_16)
	.align		4
.L_16:
        /*005c*/ 	.word	index@(.nv.constant0._Z3addPiS_S_)
        /*0060*/ 	.short	0x0380
        /*0062*/ 	.short	0x0018


	//----- nvinfo : EIATTR_SW_WAR
	.align		4
.L_17:
        /*0064*/ 	.byte	0x04, 0x36
        /*0066*/ 	.short	(.L_19 - .L_18)
.L_18:
        /*0068*/ 	.word	0x00000008
.L_19:


//--------------------- .nv.callgraph             --------------------------
	.section	.nv.callgraph,"",@"SHT_CUDA_CALLGRAPH"
	.align	4
	.sectionentsize	8
	.align		4
        /*0000*/ 	.word	0x00000000
	.align		4
        /*0004*/ 	.word	0xffffffff
	.align		4
        /*0008*/ 	.word	0x00000000
	.align		4
        /*000c*/ 	.word	0xfffffffe
	.align		4
        /*0010*/ 	.word	0x00000000
	.align		4
        /*0014*/ 	.word	0xfffffffd
	.align		4
        /*0018*/ 	.word	0x00000000
	.align		4
        /*001c*/ 	.word	0xfffffffc


//--------------------- .text._Z3addPiS_S_        --------------------------
	.section	.text._Z3addPiS_S_,"ax",@progbits
	.align	128
        .global         _Z3addPiS_S_
        .type           _Z3addPiS_S_,@function
        .size           _Z3addPiS_S_,(.L_x_1 - _Z3addPiS_S_)
        .other          _Z3addPiS_S_,@"STO_CUDA_ENTRY STV_DEFAULT"
_Z3addPiS_S_:
.text._Z3addPiS_S_:
[----:B------:R-:W-:Y:S01]  /*0000*/  LDC R1, c[0x0][0x37c] ;  /* 0x0000df00ff017b82 */ /* 0x000fe20000000800 */
[----:B------:R-:W0:Y:S01]  /*0010*/  S2R R9, SR_CTAID.X ;  /* 0x0000000000097919 */ /* 0x000e220000002500 */
[----:B------:R-:W1:Y:S01]  /*0020*/  LDCU UR4, c[0x0][0x360] ;  /* 0x00006c00ff0477ac */ /* 0x000e620008000800 */
[----:B------:R-:W0:Y:S01]  /*0030*/  S2R R0, SR_TID.X ;  /* 0x0000000000007919 */ /* 0x000e220000002100 */
[----:B------:R-:W1:Y:S01]  /*0040*/  LDCU UR5, c[0x0][0x364] ;  /* 0x00006c80ff0577ac */ /* 0x000e620008000800 */
[----:B------:R-:W2:Y:S01]  /*0050*/  LDCU UR6, c[0x0][0x368] ;  /* 0x00006d00ff0677ac */ /* 0x000ea20008000800 */
[----:B-1----:R-:W-:-:S04]  /*0060*/  UIMAD UR4, UR4, UR5, URZ ;  /* 0x00000005040472a4 */ /* 0x002fc8000f8e02ff */
[----:B--2---:R-:W-:-:S06]  /*0070*/  UIMAD UR4, UR4, UR6, URZ ;  /* 0x00000006040472a4 */ /* 0x004fcc000f8e02ff */
[----:B0-----:R-:W-:-:S05]  /*0080*/  IMAD R9, R9, UR4, R0 ;  /* 0x0000000409097c24 */ /* 0x001fca000f8e0200 */
[----:B------:R-:W-:-:S13]  /*0090*/  ISETP.GT.AND P0, PT, R9, 0x2000009, PT ;  /* 0x020000090900780c */ /* 0x000fda0003f04270 */
[----:B------:R-:W-:Y:S05]  /*00a0*/  @P0 EXIT ;  /* 0x000000000000094d */ /* 0x000fea0003800000 */
[----:B------:R-:W0:Y:S01]  /*00b0*/  LDC.64 R2, c[0x0][0x380] ;  /* 0x0000e000ff027b82 */ /* 0x000e220000000a00 */
[----:B------:R-:W1:Y:S07]  /*00c0*/  LDCU.64 UR4, c[0x0][0x358] ;  /* 0x00006b00ff0477ac */ /* 0x000e6e0008000a00 */
[----:B------:R-:W2:Y:S08]  /*00d0*/  LDC.64 R4, c[0x0][0x388] ;  /* 0x0000e200ff047b82 */ /* 0x000eb00000000a00 */
[----:B------:R-:W3:Y:S01]  /*00e0*/  LDC.64 R6, c[0x0][0x390] ;  /* 0x0000e400ff067b82 */ /* 0x000ee20000000a00 */
[----:B0-----:R-:W-:-:S06]  /*00f0*/  IMAD.WIDE R2, R9, 0x4, R2 ;  /* 0x0000000409027825 */ /* 0x001fcc00078e0202 */
[----:B-1----:R-:W4:Y:S01]  /*0100*/  LDG.E R2, desc[UR4][R2.64] ;  /* 0x0000000402027981 */ /* 0x002f22000c1e1900 */
[----:B--2---:R-:W-:-:S06]  /*0110*/  IMAD.WIDE R4, R9, 0x4, R4 ;  /* 0x0000000409047825 */ /* 0x004fcc00078e0204 */
[----:B------:R-:W4:Y:S01]  /*0120*/  LDG.E R5, desc[UR4][R4.64] ;  /* 0x0000000404057981 */ /* 0x000f22000c1e1900 */
[----:B---3--:R-:W-:Y:S01]  /*0130*/  IMAD.WIDE R6, R9, 0x4, R6 ;  /* 0x0000000409067825 */ /* 0x008fe200078e0206 */
[----:B----4-:R-:W-:-:S05]  /*0140*/  IADD3 R9, PT, PT, R2, R5, RZ ;  /* 0x0000000502097210 */ /* 0x010fca0007ffe0ff */
[----:B------:R-:W-:Y:S01]  /*0150*/  STG.E desc[UR4][R6.64], R9 ;  /* 0x0000000906007986 */ /* 0x000fe2000c101904 */
[----:B------:R-:W-:Y:S05]  /*0160*/  EXIT ;  /* 0x000000000000794d */ /* 0x000fea0003800000 */
.L_x_0:
[----:B------:R-:W-:-:S00]  /*0170*/  BRA `(.L_x_0) ;  /* 0xfffffffc00fc7947 */ /* 0x000fc0000383ffff */
[----:B------:R-:W-:-:S00]  /*0180*/  NOP ;  /* 0x0000000000007918 */ /* 0x000fc00000000000 */
[----:B------:R-:W-:-:S00]  /*0190*/  NOP ;  /* 0x0000000000007918 */ /* 0x000fc00000000000 */
[----:B------:R-:W-:-:S00]  /*01a0*/  NOP ;  /* 0x0000000000007918 */ /* 0x000fc00000000000 */
[----:B------:R-:W-:-:S00]  /*01b0*/  NOP ;  /* 0x0000000000007918 */ /* 0x000fc00000000000 */
[----:B------:R-:W-:-:S00]  /*01c0*/  NOP ;  /* 0x0000000000007918 */ /* 0x000fc00000000000 */
[----:B------:R-:W-:-:S00]  /*01d0*/  NOP ;  /* 0x0000000000007918 */ /* 0x000fc00000000000 */
[----:B------:R-:W-:-:S00]  /*01e0*/  NOP ;  /* 0x0000000000007918 */ /* 0x000fc00000000000 */
[----:B------:R-:W-:-:S00]  /*01f0*/  NOP ;  /* 0x0000000000007918 */ /* 0x000fc00000000000 */
.L_x_1:


//--------------------- .nv.shared.reserved.0     --------------------------
	.section	.nv.shared.reserved.0,"aw",@nobits
	.weak		__nv_reservedSMEM_offset_0_alias
	.size		__nv_reservedSMEM_offset_0_alias, 0, 64
	.other		__nv_reservedSMEM_offset_0_alias,@"STO_CUDA_RESERVED_SHARED STV_DEFAULT"
__nv_reservedSMEM_offset_0_alias:
	.zero		0
	.zero		64


//--------------------- .nv.constant0._Z3addPiS_S_ --------------------------
	.section	.nv.constant0._Z3addPiS_S_,"a",@progbits
	.sectionflags	@""
	.align	4
.nv.constant0._Z3addPiS_S_:
	.zero		920


//--------------------- SYMBOLS --------------------------

	.type		.nv.reservedSmem.offset0,@object
	.size		.nv.reservedSmem.offset0,0x4
